//
// Generated by NVIDIA NVVM Compiler
//
// Compiler Build ID: CL-36424714
// Cuda compilation tools, release 13.0, V13.0.88
// Based on NVVM 20.0.0
//

.version 9.0
.target sm_100
.address_size 64

	// .globl	_Z11computeTempPdi

.visible .entry _Z11computeTempPdi(
	.param .u64 .ptr .align 1 _Z11computeTempPdi_param_0,
	.param .u32 _Z11computeTempPdi_param_1
)
{
	.reg .pred 	%p<3>;
	.reg .b32 	%r<10>;
	.reg .b64 	%rd<7>;
	.reg .b64 	%fd<13>;

	ld.param.u64 	%rd2, [_Z11computeTempPdi_param_0];
	ld.param.u32 	%r2, [_Z11computeTempPdi_param_1];
	cvta.to.global.u64 	%rd1, %rd2;
	mov.u32 	%r3, %tid.x;
	mov.u32 	%r4, %ntid.x;
	mov.u32 	%r5, %ctaid.x;
	mad.lo.s32 	%r1, %r4, %r5, %r3;
	setp.ne.s32 	%p1, %r1, 200;
	@%p1 bra 	$L__BB0_2;
	mad.lo.s32 	%r9, %r2, 201, -1;
	mul.wide.s32 	%rd5, %r9, 8;
	add.s64 	%rd6, %rd1, %rd5;
	ld.global.f64 	%fd11, [%rd6];
	add.f64 	%fd12, %fd11, 0d3F40624DD2F1A9FC;
	st.global.f64 	[%rd6+1608], %fd12;
	bra.uni 	$L__BB0_4;
$L__BB0_2:
	add.s32 	%r6, %r1, -1;
	setp.gt.u32 	%p2, %r6, 198;
	@%p2 bra 	$L__BB0_4;
	mad.lo.s32 	%r7, %r2, 201, %r1;
	add.s32 	%r8, %r7, -201;
	mul.wide.s32 	%rd3, %r8, 8;
	add.s64 	%rd4, %rd1, %rd3;
	ld.global.f64 	%fd1, [%rd4+8];
	ld.global.f64 	%fd2, [%rd4];
	add.f64 	%fd3, %fd2, %fd2;
	sub.f64 	%fd4, %fd1, %fd3;
	ld.global.f64 	%fd5, [%rd4+-8];
	add.f64 	%fd6, %fd5, %fd4;
	mul.f64 	%fd7, %fd6, 0d4014000000000000;
	div.rn.f64 	%fd8, %fd7, 0d40C3880000000000;
	div.rn.f64 	%fd9, %fd8, 0d3F647AE147AE147B;
	add.f64 	%fd10, %fd2, %fd9;
	st.global.f64 	[%rd4+1608], %fd10;
$L__BB0_4:
	ret;

}


// ===== COMPILED SASS (sm_100) =====

	.target	sm_100

	.elftype	@"ET_EXEC"


//--------------------- .note.nv.tkinfo           --------------------------
	.section	.note.nv.tkinfo,"",@"SHT_NOTE"
	.sectionflags	@"SHF_NOTE_NV_TKINFO"
	.tkinfo
        /*0018*/ 	.word	0x00000002
        /*0030*/ 	.string	""
        /*0030*/ 	.string	"ptxas"
        /*0030*/ 	.string	"Cuda compilation tools, release 13.0, V13.0.88"
        /*0030*/ 	.string	"Build cuda_13.0.r13.0/compiler.36424714_0"
        /*0030*/ 	.string	"-arch sm_100 -m 64 "



//--------------------- .note.nv.cuinfo           --------------------------
	.section	.note.nv.cuinfo,"",@"SHT_NOTE"
	.sectionflags	@"SHF_NOTE_NV_CUINFO"
        /*0018*/ 	.short	0x0002
        /*001a*/ 	.short	0x0064
        /*001c*/ 	.short	0x0082
	.zero		2


//--------------------- .nv.info                  --------------------------
	.section	.nv.info,"",@"SHT_CUDA_INFO"
	.align	4


	//----- nvinfo : EIATTR_REGCOUNT
	.align		4
        /*0000*/ 	.byte	0x04, 0x2f
        /*0002*/ 	.short	(.L_1 - .L_0)
	.align		4
.L_0:
        /*0004*/ 	.word	index@(_Z11computeTempPdi)
        /*0008*/ 	.word	0x0000001c


	//----- nvinfo : EIATTR_FRAME_SIZE
	.align		4
.L_1:
        /*000c*/ 	.byte	0x04, 0x11
        /*000e*/ 	.short	(.L_3 - .L_2)
	.align		4
.L_2:
        /*0010*/ 	.word	index@($__internal_0_$__cuda_sm20_div_rn_f64_full)
        /*0014*/ 	.word	0x00000000


	//----- nvinfo : EIATTR_FRAME_SIZE
	.align		4
.L_3:
        /*0018*/ 	.byte	0x04, 0x11
        /*001a*/ 	.short	(.L_5 - .L_4)
	.align		4
.L_4:
        /*001c*/ 	.word	index@(_Z11computeTempPdi)
        /*0020*/ 	.word	0x00000000


	//----- nvinfo : EIATTR_MIN_STACK_SIZE
	.align		4
.L_5:
        /*0024*/ 	.byte	0x04, 0x12
        /*0026*/ 	.short	(.L_7 - .L_6)
	.align		4
.L_6:
        /*0028*/ 	.word	index@(_Z11computeTempPdi)
        /*002c*/ 	.word	0x00000000
.L_7:


//--------------------- .nv.compat                --------------------------
	.section	.nv.compat,"",@"SHT_CUDA_COMPAT_INFO"
	.align	4
        /*0000*/ 	.byte	0x02, 0x09, 0x00, 0x00, 0x02, 0x02, 0x01, 0x00, 0x02, 0x05, 0x05, 0x00, 0x03, 0x07, 0x01, 0x01
        /*0010*/ 	.byte	0x02, 0x03, 0x00, 0x00, 0x02, 0x06, 0x01, 0x00, 0x04, 0x0b, 0x08, 0x00, 0x01, 0x00, 0x00, 0x00
        /*0020*/ 	.byte	0x00, 0x00, 0x00, 0x00


//--------------------- .nv.info._Z11computeTempPdi --------------------------
	.section	.nv.info._Z11computeTempPdi,"",@"SHT_CUDA_INFO"
	.sectionflags	@""
	.align	4


	//----- nvinfo : EIATTR_CUDA_API_VERSION
	.align		4
        /*0000*/ 	.byte	0x04, 0x37
        /*0002*/ 	.short	(.L_9 - .L_8)
.L_8:
        /*0004*/ 	.word	0x00000082


	//----- nvinfo : EIATTR_KPARAM_INFO
	.align		4
.L_9:
        /*0008*/ 	.byte	0x04, 0x17
        /*000a*/ 	.short	(.L_11 - .L_10)
.L_10:
        /*000c*/ 	.word	0x00000000
        /*0010*/ 	.short	0x0001
        /*0012*/ 	.short	0x0008
        /*0014*/ 	.byte	0x00, 0xf0, 0x11, 0x00


	//----- nvinfo : EIATTR_KPARAM_INFO
	.align		4
.L_11:
        /*0018*/ 	.byte	0x04, 0x17
        /*001a*/ 	.short	(.L_13 - .L_12)
.L_12:
        /*001c*/ 	.word	0x00000000
        /*0020*/ 	.short	0x0000
        /*0022*/ 	.short	0x0000
        /*0024*/ 	.byte	0x00, 0xf5, 0x21, 0x00


	//----- nvinfo : EIATTR_SPARSE_MMA_MASK
	.align		4
.L_13:
        /*0028*/ 	.byte	0x03, 0x50
        /*002a*/ 	.short	0x0000


	//----- nvinfo : EIATTR_MAXREG_COUNT
	.align		4
        /*002c*/ 	.byte	0x03, 0x1b
        /*002e*/ 	.short	0x00ff


	//----- nvinfo : EIATTR_MERCURY_ISA_VERSION
	.align		4
        /*0030*/ 	.byte	0x03, 0x5f
        /*0032*/ 	.short	0x0101


	//----- nvinfo : EIATTR_VRC_CTA_INIT_COUNT
	.align		4
        /*0034*/ 	.byte	0x02, 0x4a
	.zero		1
	.zero		1


	//----- nvinfo : EIATTR_EXIT_INSTR_OFFSETS
	.align		4
        /*0038*/ 	.byte	0x04, 0x1c
        /*003a*/ 	.short	(.L_15 - .L_14)


	//   ....[0]....
.L_14:
        /*003c*/ 	.word	0x00000120


	//   ....[1]....
        /*0040*/ 	.word	0x00000150


	//   ....[2]....
        /*0044*/ 	.word	0x00000560


	//----- nvinfo : EIATTR_CRS_STACK_SIZE
	.align		4
.L_15:
        /*0048*/ 	.byte	0x04, 0x1e
        /*004a*/ 	.short	(.L_17 - .L_16)
.L_16:
        /*004c*/ 	.word	0x00000000


	//----- nvinfo : EIATTR_CBANK_PARAM_SIZE
	.align		4
.L_17:
        /*0050*/ 	.byte	0x03, 0x19
        /*0052*/ 	.short	0x000c


	//----- nvinfo : EIATTR_PARAM_CBANK
	.align		4
        /*0054*/ 	.byte	0x04, 0x0a
        /*0056*/ 	.short	(.L_19 - .L_18)
	.align		4
.L_18:
        /*0058*/ 	.word	index@(.nv.constant0._Z11computeTempPdi)
        /*005c*/ 	.short	0x0380
        /*005e*/ 	.short	0x000c


	//----- nvinfo : EIATTR_SW_WAR
	.align		4
.L_19:
        /*0060*/ 	.byte	0x04, 0x36
        /*0062*/ 	.short	(.L_21 - .L_20)
.L_20:
        /*0064*/ 	.word	0x00000008
.L_21:


//--------------------- .nv.callgraph             --------------------------
	.section	.nv.callgraph,"",@"SHT_CUDA_CALLGRAPH"
	.align	4
	.sectionentsize	8
	.align		4
        /*0000*/ 	.word	0x00000000
	.align		4
        /*0004*/ 	.word	0xffffffff
	.align		4
        /*0008*/ 	.word	0x00000000
	.align		4
        /*000c*/ 	.word	0xfffffffe
	.align		4
        /*0010*/ 	.word	0x00000000
	.align		4
        /*0014*/ 	.word	0xfffffffd
	.align		4
        /*0018*/ 	.word	0x00000000
	.align		4
        /*001c*/ 	.word	0xfffffffc


//--------------------- .text._Z11computeTempPdi  --------------------------
	.section	.text._Z11computeTempPdi,"ax",@progbits
	.align	128
        .global         _Z11computeTempPdi
        .type           _Z11computeTempPdi,@function
        .size           _Z11computeTempPdi,(.L_x_11 - _Z11computeTempPdi)
        .other          _Z11computeTempPdi,@"STO_CUDA_ENTRY STV_DEFAULT"
_Z11computeTempPdi:
.text._Z11computeTempPdi:
[----:B------:R-:W-:Y:S01]  /*0000*/  LDC R1, c[0x0][0x37c] ;  /* 0x0000df00ff017b82 */ /* 0x000fe20000000800 */
[----:B------:R-:W0:Y:S01]  /*0010*/  S2R R0, SR_TID.X ;  /* 0x0000000000007919 */ /* 0x000e220000002100 */
[----:B------:R-:W0:Y:S01]  /*0020*/  LDCU UR4, c[0x0][0x360] ;  /* 0x00006c00ff0477ac */ /* 0x000e220008000800 */
[----:B------:R-:W0:Y:S02]  /*0030*/  S2R R3, SR_CTAID.X ;  /* 0x0000000000037919 */ /* 0x000e240000002500 */
[----:B0-----:R-:W-:Y:S01]  /*0040*/  IMAD R0, R3, UR4, R0 ;  /* 0x0000000403007c24 */ /* 0x001fe2000f8e0200 */
[----:B------:R-:W0:Y:S04]  /*0050*/  LDCU.64 UR4, c[0x0][0x358] ;  /* 0x00006b00ff0477ac */ /* 0x000e280008000a00 */
[----:B------:R-:W-:-:S13]  /*0060*/  ISETP.NE.AND P0, PT, R0, 0xc8, PT ;  /* 0x000000c80000780c */ /* 0x000fda0003f05270 */
[----:B------:R-:W-:Y:S05]  /*0070*/  @P0 BRA `(.L_x_0) ;  /* 0x00000000002c0947 */ /* 0x000fea0003800000 */
[----:B------:R-:W1:Y:S01]  /*0080*/  LDC R5, c[0x0][0x388] ;  /* 0x0000e200ff057b82 */ /* 0x000e620000000800 */
[----:B------:R-:W-:-:S07]  /*0090*/  IMAD.MOV.U32 R0, RZ, RZ, 0xc9 ;  /* 0x000000c9ff007424 */ /* 0x000fce00078e00ff */
[----:B------:R-:W2:Y:S01]  /*00a0*/  LDC.64 R2, c[0x0][0x380] ;  /* 0x0000e000ff027b82 */ /* 0x000ea20000000a00 */
[----:B-1----:R-:W-:-:S04]  /*00b0*/  IMAD R5, R5, R0, -0x1 ;  /* 0xffffffff05057424 */ /* 0x002fc800078e0200 */
[----:B--2---:R-:W-:-:S05]  /*00c0*/  IMAD.WIDE R2, R5, 0x8, R2 ;  /* 0x0000000805027825 */ /* 0x004fca00078e0202 */
[----:B0-----:R-:W2:Y:S01]  /*00d0*/  LDG.E.64 R4, desc[UR4][R2.64] ;  /* 0x0000000402047981 */ /* 0x001ea2000c1e1b00 */
[----:B------:R-:W-:Y:S01]  /*00e0*/  UMOV UR6, 0xd2f1a9fc ;  /* 0xd2f1a9fc00067882 */ /* 0x000fe20000000000 */
[----:B------:R-:W-:Y:S02]  /*00f0*/  UMOV UR7, 0x3f40624d ;  /* 0x3f40624d00077882 */ /* 0x000fe40000000000 */
[----:B--2---:R-:W-:-:S07]  /*0100*/  DADD R4, R4, UR6 ;  /* 0x0000000604047e29 */ /* 0x004fce0008000000 */
[----:B------:R-:W-:Y:S01]  /*0110*/  STG.E.64 desc[UR4][R2.64+0x648], R4 ;  /* 0x0006480402007986 */ /* 0x000fe2000c101b04 */
[----:B------:R-:W-:Y:S05]  /*0120*/  EXIT ;  /* 0x000000000000794d */ /* 0x000fea0003800000 */
.L_x_0:
[----:B------:R-:W-:-:S05]  /*0130*/  VIADD R2, R0, 0xffffffff ;  /* 0xffffffff00027836 */ /* 0x000fca0000000000 */
[----:B------:R-:W-:-:S13]  /*0140*/  ISETP.GT.U32.AND P0, PT, R2, 0xc6, PT ;  /* 0x000000c60200780c */ /* 0x000fda0003f04070 */
[----:B0-----:R-:W-:Y:S05]  /*0150*/  @P0 EXIT ;  /* 0x000000000000094d */ /* 0x001fea0003800000 */
[----:B------:R-:W0:Y:S08]  /*0160*/  LDC R3, c[0x0][0x388] ;  /* 0x0000e200ff037b82 */ /* 0x000e300000000800 */
[----:B------:R-:W1:Y:S01]  /*0170*/  LDC.64 R6, c[0x0][0x380] ;  /* 0x0000e000ff067b82 */ /* 0x000e620000000a00 */
[----:B0-----:R-:W-:-:S04]  /*0180*/  IMAD R0, R3, 0xc9, R0 ;  /* 0x000000c903007824 */ /* 0x001fc800078e0200 */
[----:B------:R-:W-:-:S04]  /*0190*/  VIADD R3, R0, 0xffffff37 ;  /* 0xffffff3700037836 */ /* 0x000fc80000000000 */
[----:B-1----:R-:W-:-:S05]  /*01a0*/  IMAD.WIDE R6, R3, 0x8, R6 ;  /* 0x0000000803067825 */ /* 0x002fca00078e0206 */
[----:B------:R-:W2:Y:S04]  /*01b0*/  LDG.E.64 R8, desc[UR4][R6.64] ;  /* 0x0000000406087981 */ /* 0x000ea8000c1e1b00 */
[----:B------:R-:W3:Y:S04]  /*01c0*/  LDG.E.64 R2, desc[UR4][R6.64+0x8] ;  /* 0x0000080406027981 */ /* 0x000ee8000c1e1b00 */
[----:B------:R-:W4:Y:S01]  /*01d0*/  LDG.E.64 R10, desc[UR4][R6.64+-0x8] ;  /* 0xfffff804060a7981 */ /* 0x000f22000c1e1b00 */
[----:B------:R-:W0:Y:S01]  /*01e0*/  MUFU.RCP64H R13, 10000 ;  /* 0x40c38800000d7908 */ /* 0x000e220000001800 */
[----:B------:R-:W-:Y:S01]  /*01f0*/  IMAD.MOV.U32 R16, RZ, RZ, 0x0 ;  /* 0x00000000ff107424 */ /* 0x000fe200078e00ff */
[----:B------:R-:W-:Y:S01]  /*0200*/  BSSY.RECONVERGENT B0, `(.L_x_1) ;  /* 0x000001b000007945 */ /* 0x000fe20003800200 */
[----:B------:R-:W-:-:S02]  /*0210*/  IMAD.MOV.U32 R17, RZ, RZ, 0x40c38800 ;  /* 0x40c38800ff117424 */ /* 0x000fc400078e00ff */
[----:B------:R-:W-:-:S06]  /*0220*/  IMAD.MOV.U32 R12, RZ, RZ, 0x1 ;  /* 0x00000001ff0c7424 */ /* 0x000fcc00078e00ff */
[----:B0-----:R-:W-:-:S08]  /*0230*/  DFMA R4, R12, -R16, 1 ;  /* 0x3ff000000c04742b */ /* 0x001fd00000000810 */
[----:B------:R-:W-:-:S08]  /*0240*/  DFMA R14, R4, R4, R4 ;  /* 0x00000004040e722b */ /* 0x000fd00000000004 */
[----:B------:R-:W-:Y:S02]  /*0250*/  DFMA R14, R12, R14, R12 ;  /* 0x0000000e0c0e722b */ /* 0x000fe4000000000c */
[----:B--2---:R-:W-:-:S08]  /*0260*/  DADD R4, R8, R8 ;  /* 0x0000000008047229 */ /* 0x004fd00000000008 */
[----:B---3--:R-:W-:Y:S02]  /*0270*/  DADD R2, R2, -R4 ;  /* 0x0000000002027229 */ /* 0x008fe40000000804 */
[----:B------:R-:W-:-:S06]  /*0280*/  DFMA R4, R14, -R16, 1 ;  /* 0x3ff000000e04742b */ /* 0x000fcc0000000810 */
[----:B----4-:R-:W-:Y:S02]  /*0290*/  DADD R2, R2, R10 ;  /* 0x0000000002027229 */ /* 0x010fe4000000000a */
[----:B------:R-:W-:-:S06]  /*02a0*/  DFMA R14, R14, R4, R14 ;  /* 0x000000040e0e722b */ /* 0x000fcc000000000e */
[----:B------:R-:W-:-:S08]  /*02b0*/  DMUL R4, R2, 5 ;  /* 0x4014000002047828 */ /* 0x000fd00000000000 */
[----:B------:R-:W-:Y:S02]  /*02c0*/  DMUL R2, R4, R14 ;  /* 0x0000000e04027228 */ /* 0x000fe40000000000 */
[----:B------:R-:W-:-:S06]  /*02d0*/  FSETP.GEU.AND P1, PT, |R5|, 6.5827683646048100446e-37, PT ;  /* 0x036000000500780b */ /* 0x000fcc0003f2e200 */
[----:B------:R-:W-:-:S08]  /*02e0*/  DFMA R10, R2, -10000, R4 ;  /* 0xc0c38800020a782b */ /* 0x000fd00000000004 */
[----:B------:R-:W-:-:S10]  /*02f0*/  DFMA R2, R14, R10, R2 ;  /* 0x0000000a0e02722b */ /* 0x000fd40000000002 */
[----:B------:R-:W-:-:S05]  /*0300*/  FFMA R0, RZ, 6.1103515625, R3 ;  /* 0x40c38800ff007823 */ /* 0x000fca0000000003 */
[----:B------:R-:W-:-:S13]  /*0310*/  FSETP.GT.AND P0, PT, |R0|, 1.469367938527859385e-39, PT ;  /* 0x001000000000780b */ /* 0x000fda0003f04200 */
[----:B------:R-:W-:Y:S05]  /*0320*/  @P0 BRA P1, `(.L_x_2) ;  /* 0x0000000000200947 */ /* 0x000fea0000800000 */
[----:B------:R-:W-:Y:S01]  /*0330*/  IMAD.MOV.U32 R12, RZ, RZ, R4 ;  /* 0x000000ffff0c7224 */ /* 0x000fe200078e0004 */
[----:B------:R-:W-:Y:S01]  /*0340*/  MOV R0, 0x390 ;  /* 0x0000039000007802 */ /* 0x000fe20000000f00 */
[----:B------:R-:W-:Y:S02]  /*0350*/  IMAD.MOV.U32 R13, RZ, RZ, R5 ;  /* 0x000000ffff0d7224 */ /* 0x000fe400078e0005 */
[----:B------:R-:W-:Y:S02]  /*0360*/  IMAD.MOV.U32 R10, RZ, RZ, RZ ;  /* 0x000000ffff0a7224 */ /* 0x000fe400078e00ff */
[----:B------:R-:W-:-:S07]  /*0370*/  IMAD.MOV.U32 R11, RZ, RZ, 0x40c38800 ;  /* 0x40c38800ff0b7424 */ /* 0x000fce00078e00ff */
[----:B------:R-:W-:Y:S05]  /*0380*/  CALL.REL.NOINC `($__internal_0_$__cuda_sm20_div_rn_f64_full) ;  /* 0x0000000000787944 */ /* 0x000fea0003c00000 */
[----:B------:R-:W-:Y:S01]  /*0390*/  IMAD.MOV.U32 R2, RZ, RZ, R4 ;  /* 0x000000ffff027224 */ /* 0x000fe200078e0004 */
[----:B------:R-:W-:-:S07]  /*03a0*/  MOV R3, R5 ;  /* 0x0000000500037202 */ /* 0x000fce0000000f00 */
.L_x_2:
[----:B------:R-:W-:Y:S05]  /*03b0*/  BSYNC.RECONVERGENT B0 ;  /* 0x0000000000007941 */ /* 0x000fea0003800200 */
.L_x_1:
[----:B------:R-:W0:Y:S01]  /*03c0*/  MUFU.RCP64H R5, 0.0024999994784593582153 ;  /* 0x3f647ae100057908 */ /* 0x000e220000001800 */
[----:B------:R-:W-:Y:S01]  /*03d0*/  IMAD.MOV.U32 R12, RZ, RZ, 0x47ae147b ;  /* 0x47ae147bff0c7424 */ /* 0x000fe200078e00ff */
[----:B------:R-:W-:Y:S01]  /*03e0*/  FSETP.GEU.AND P1, PT, |R3|, 6.5827683646048100446e-37, PT ;  /* 0x036000000300780b */ /* 0x000fe20003f2e200 */
[----:B------:R-:W-:Y:S01]  /*03f0*/  IMAD.MOV.U32 R13, RZ, RZ, 0x3f647ae1 ;  /* 0x3f647ae1ff0d7424 */ /* 0x000fe200078e00ff */
[----:B------:R-:W-:Y:S01]  /*0400*/  BSSY.RECONVERGENT B0, `(.L_x_3) ;  /* 0x0000013000007945 */ /* 0x000fe20003800200 */
[----:B------:R-:W-:-:S06]  /*0410*/  IMAD.MOV.U32 R4, RZ, RZ, 0x1 ;  /* 0x00000001ff047424 */ /* 0x000fcc00078e00ff */
[----:B0-----:R-:W-:-:S08]  /*0420*/  DFMA R10, R4, -R12, 1 ;  /* 0x3ff00000040a742b */ /* 0x001fd0000000080c */
[----:B------:R-:W-:-:S08]  /*0430*/  DFMA R10, R10, R10, R10 ;  /* 0x0000000a0a0a722b */ /* 0x000fd0000000000a */
[----:B------:R-:W-:-:S08]  /*0440*/  DFMA R10, R4, R10, R4 ;  /* 0x0000000a040a722b */ /* 0x000fd00000000004 */
[----:B------:R-:W-:-:S08]  /*0450*/  DFMA R4, R10, -R12, 1 ;  /* 0x3ff000000a04742b */ /* 0x000fd0000000080c */
[----:B------:R-:W-:-:S08]  /*0460*/  DFMA R4, R10, R4, R10 ;  /* 0x000000040a04722b */ /* 0x000fd0000000000a */
[----:B------:R-:W-:-:S08]  /*0470*/  DMUL R10, R4, R2 ;  /* 0x00000002040a7228 */ /* 0x000fd00000000000 */
[----:B------:R-:W-:-:S08]  /*0480*/  DFMA R12, R10, -R12, R2 ;  /* 0x8000000c0a0c722b */ /* 0x000fd00000000002 */
[----:B------:R-:W-:-:S10]  /*0490*/  DFMA R4, R4, R12, R10 ;  /* 0x0000000c0404722b */ /* 0x000fd4000000000a */
[----:B------:R-:W-:-:S05]  /*04a0*/  FFMA R0, RZ, 0.89249998331069946289, R5 ;  /* 0x3f647ae1ff007823 */ /* 0x000fca0000000005 */
[----:B------:R-:W-:-:S13]  /*04b0*/  FSETP.GT.AND P0, PT, |R0|, 1.469367938527859385e-39, PT ;  /* 0x001000000000780b */ /* 0x000fda0003f04200 */
[----:B------:R-:W-:Y:S05]  /*04c0*/  @P0 BRA P1, `(.L_x_4) ;  /* 0x0000000000180947 */ /* 0x000fea0000800000 */
[----:B------:R-:W-:Y:S01]  /*04d0*/  IMAD.MOV.U32 R12, RZ, RZ, R2 ;  /* 0x000000ffff0c7224 */ /* 0x000fe200078e0002 */
[----:B------:R-:W-:Y:S01]  /*04e0*/  MOV R0, 0x530 ;  /* 0x0000053000007802 */ /* 0x000fe20000000f00 */
[----:B------:R-:W-:Y:S02]  /*04f0*/  IMAD.MOV.U32 R13, RZ, RZ, R3 ;  /* 0x000000ffff0d7224 */ /* 0x000fe400078e0003 */
[----:B------:R-:W-:Y:S02]  /*0500*/  IMAD.MOV.U32 R10, RZ, RZ, 0x47ae147b ;  /* 0x47ae147bff0a7424 */ /* 0x000fe400078e00ff */
[----:B------:R-:W-:-:S07]  /*0510*/  IMAD.MOV.U32 R11, RZ, RZ, 0x3f647ae1 ;  /* 0x3f647ae1ff0b7424 */ /* 0x000fce00078e00ff */
[----:B------:R-:W-:Y:S05]  /*0520*/  CALL.REL.NOINC `($__internal_0_$__cuda_sm20_div_rn_f64_full) ;  /* 0x0000000000107944 */ /* 0x000fea0003c00000 */
.L_x_4:
[----:B------:R-:W-:Y:S05]  /*0530*/  BSYNC.RECONVERGENT B0 ;  /* 0x0000000000007941 */ /* 0x000fea0003800200 */
.L_x_3:
[----:B------:R-:W-:-:S07]  /*0540*/  DADD R4, R8, R4 ;  /* 0x0000000008047229 */ /* 0x000fce0000000004 */
[----:B------:R-:W-:Y:S01]  /*0550*/  STG.E.64 desc[UR4][R6.64+0x648], R4 ;  /* 0x0006480406007986 */ /* 0x000fe2000c101b04 */
[----:B------:R-:W-:Y:S05]  /*0560*/  EXIT ;  /* 0x000000000000794d */ /* 0x000fea0003800000 */
        .weak           $__internal_0_$__cuda_sm20_div_rn_f64_full
        .type           $__internal_0_$__cuda_sm20_div_rn_f64_full,@function
        .size           $__internal_0_$__cuda_sm20_div_rn_f64_full,(.L_x_11 - $__internal_0_$__cuda_sm20_div_rn_f64_full)
$__internal_0_$__cuda_sm20_div_rn_f64_full:
[C---:B------:R-:W-:Y:S01]  /*0570*/  FSETP.GEU.AND P0, PT, |R11|.reuse, 1.469367938527859385e-39, PT ;  /* 0x001000000b00780b */ /* 0x040fe20003f0e200 */
[----:B------:R-:W-:Y:S01]  /*0580*/  BSSY.RECONVERGENT B1, `(.L_x_5) ;  /* 0x0000057000017945 */ /* 0x000fe20003800200 */
[----:B------:R-:W-:Y:S02]  /*0590*/  LOP3.LUT R4, R11, 0x800fffff, RZ, 0xc0, !PT ;  /* 0x800fffff0b047812 */ /* 0x000fe400078ec0ff */
[C---:B------:R-:W-:Y:S02]  /*05a0*/  FSETP.GEU.AND P2, PT, |R13|.reuse, 1.469367938527859385e-39, PT ;  /* 0x001000000d00780b */ /* 0x040fe40003f4e200 */
[----:B------:R-:W-:Y:S01]  /*05b0*/  LOP3.LUT R5, R4, 0x3ff00000, RZ, 0xfc, !PT ;  /* 0x3ff0000004057812 */ /* 0x000fe200078efcff */
[----:B------:R-:W-:Y:S01]  /*05c0*/  IMAD.MOV.U32 R4, RZ, RZ, R10 ;  /* 0x000000ffff047224 */ /* 0x000fe200078e000a */
[----:B------:R-:W-:Y:S02]  /*05d0*/  MOV R18, 0x1 ;  /* 0x0000000100127802 */ /* 0x000fe40000000f00 */
[----:B------:R-:W-:-:S02]  /*05e0*/  LOP3.LUT R14, R13, 0x7ff00000, RZ, 0xc0, !PT ;  /* 0x7ff000000d0e7812 */ /* 0x000fc400078ec0ff */
[----:B------:R-:W-:Y:S01]  /*05f0*/  LOP3.LUT R17, R11, 0x7ff00000, RZ, 0xc0, !PT ;  /* 0x7ff000000b117812 */ /* 0x000fe200078ec0ff */
[----:B------:R-:W-:-:S03]  /*0600*/  @!P0 DMUL R4, R10, 8.98846567431157953865e+307 ;  /* 0x7fe000000a048828 */ /* 0x000fc60000000000 */
[C---:B------:R-:W-:Y:S01]  /*0610*/  ISETP.GE.U32.AND P1, PT, R14.reuse, R17, PT ;  /* 0x000000110e00720c */ /* 0x040fe20003f26070 */
[----:B------:R-:W-:Y:S01]  /*0620*/  @!P2 IMAD.MOV.U32 R20, RZ, RZ, RZ ;  /* 0x000000ffff14a224 */ /* 0x000fe200078e00ff */
[----:B------:R-:W-:Y:S01]  /*0630*/  @!P2 LOP3.LUT R15, R11, 0x7ff00000, RZ, 0xc0, !PT ;  /* 0x7ff000000b0fa812 */ /* 0x000fe200078ec0ff */
[----:B------:R-:W0:Y:S03]  /*0640*/  MUFU.RCP64H R19, R5 ;  /* 0x0000000500137308 */ /* 0x000e260000001800 */
[----:B------:R-:W-:Y:S01]  /*0650*/  @!P2 ISETP.GE.U32.AND P3, PT, R14, R15, PT ;  /* 0x0000000f0e00a20c */ /* 0x000fe20003f66070 */
[----:B------:R-:W-:-:S05]  /*0660*/  IMAD.MOV.U32 R15, RZ, RZ, 0x1ca00000 ;  /* 0x1ca00000ff0f7424 */ /* 0x000fca00078e00ff */
[----:B------:R-:W-:-:S04]  /*0670*/  @!P2 SEL R21, R15, 0x63400000, !P3 ;  /* 0x634000000f15a807 */ /* 0x000fc80005800000 */
[----:B------:R-:W-:Y:S01]  /*0680*/  @!P2 LOP3.LUT R21, R21, 0x80000000, R13, 0xf8, !PT ;  /* 0x800000001515a812 */ /* 0x000fe200078ef80d */
[----:B0-----:R-:W-:-:S03]  /*0690*/  DFMA R2, R18, -R4, 1 ;  /* 0x3ff000001202742b */ /* 0x001fc60000000804 */
[----:B------:R-:W-:-:S05]  /*06a0*/  @!P2 LOP3.LUT R21, R21, 0x100000, RZ, 0xfc, !PT ;  /* 0x001000001515a812 */ /* 0x000fca00078efcff */
[----:B------:R-:W-:-:S08]  /*06b0*/  DFMA R2, R2, R2, R2 ;  /* 0x000000020202722b */ /* 0x000fd00000000002 */
[----:B------:R-:W-:Y:S01]  /*06c0*/  DFMA R18, R18, R2, R18 ;  /* 0x000000021212722b */ /* 0x000fe20000000012 */
[----:B------:R-:W-:Y:S01]  /*06d0*/  SEL R3, R15, 0x63400000, !P1 ;  /* 0x634000000f037807 */ /* 0x000fe20004800000 */
[----:B------:R-:W-:-:S03]  /*06e0*/  IMAD.MOV.U32 R2, RZ, RZ, R12 ;  /* 0x000000ffff027224 */ /* 0x000fc600078e000c */
[----:B------:R-:W-:-:S03]  /*06f0*/  LOP3.LUT R3, R3, 0x800fffff, R13, 0xf8, !PT ;  /* 0x800fffff03037812 */ /* 0x000fc600078ef80d */
[----:B------:R-:W-:-:S03]  /*0700*/  DFMA R22, R18, -R4, 1 ;  /* 0x3ff000001216742b */ /* 0x000fc60000000804 */
[----:B------:R-:W-:-:S05]  /*0710*/  @!P2 DFMA R2, R2, 2, -R20 ;  /* 0x400000000202a82b */ /* 0x000fca0000000814 */
[----:B------:R-:W-:Y:S01]  /*0720*/  DFMA R18, R18, R22, R18 ;  /* 0x000000161212722b */ /* 0x000fe20000000012 */
[----:B------:R-:W-:Y:S02]  /*0730*/  IMAD.MOV.U32 R22, RZ, RZ, R14 ;  /* 0x000000ffff167224 */ /* 0x000fe400078e000e */
[----:B------:R-:W-:Y:S01]  /*0740*/  IMAD.MOV.U32 R23, RZ, RZ, R17 ;  /* 0x000000ffff177224 */ /* 0x000fe200078e0011 */
[----:B------:R-:W-:Y:S02]  /*0750*/  @!P0 LOP3.LUT R23, R5, 0x7ff00000, RZ, 0xc0, !PT ;  /* 0x7ff0000005178812 */ /* 0x000fe400078ec0ff */
[----:B------:R-:W-:Y:S02]  /*0760*/  @!P2 LOP3.LUT R22, R3, 0x7ff00000, RZ, 0xc0, !PT ;  /* 0x7ff000000316a812 */ /* 0x000fe400078ec0ff */
[----:B------:R-:W-:Y:S01]  /*0770*/  DMUL R20, R18, R2 ;  /* 0x0000000212147228 */ /* 0x000fe20000000000 */
[----:B------:R-:W-:Y:S02]  /*0780*/  VIADD R25, R23, 0xffffffff ;  /* 0xffffffff17197836 */ /* 0x000fe40000000000 */
[----:B------:R-:W-:-:S05]  /*0790*/  VIADD R24, R22, 0xffffffff ;  /* 0xffffffff16187836 */ /* 0x000fca0000000000 */
[----:B------:R-:W-:Y:S01]  /*07a0*/  DFMA R16, R20, -R4, R2 ;  /* 0x800000041410722b */ /* 0x000fe20000000002 */
[----:B------:R-:W-:-:S04]  /*07b0*/  ISETP.GT.U32.AND P0, PT, R24, 0x7feffffe, PT ;  /* 0x7feffffe1800780c */ /* 0x000fc80003f04070 */
[----:B------:R-:W-:-:S03]  /*07c0*/  ISETP.GT.U32.OR P0, PT, R25, 0x7feffffe, P0 ;  /* 0x7feffffe1900780c */ /* 0x000fc60000704470 */
[----:B------:R-:W-:-:S10]  /*07d0*/  DFMA R16, R18, R16, R20 ;  /* 0x000000101210722b */ /* 0x000fd40000000014 */
[----:B------:R-:W-:Y:S05]  /*07e0*/  @P0 BRA `(.L_x_6) ;  /* 0x00000000006c0947 */ /* 0x000fea0003800000 */
[----:B------:R-:W-:-:S04]  /*07f0*/  LOP3.LUT R13, R11, 0x7ff00000, RZ, 0xc0, !PT ;  /* 0x7ff000000b0d7812 */ /* 0x000fc800078ec0ff */
[CC--:B------:R-:W-:Y:S02]  /*0800*/  VIADDMNMX R12, R14.reuse, -R13.reuse, 0xb9600000, !PT ;  /* 0xb96000000e0c7446 */ /* 0x0c0fe4000780090d */
[----:B------:R-:W-:Y:S02]  /*0810*/  ISETP.GE.U32.AND P0, PT, R14, R13, PT ;  /* 0x0000000d0e00720c */ /* 0x000fe40003f06070 */
[----:B------:R-:W-:Y:S02]  /*0820*/  VIMNMX R12, PT, PT, R12, 0x46a00000, PT ;  /* 0x46a000000c0c7848 */ /* 0x000fe40003fe0100 */
[----:B------:R-:W-:-:S05]  /*0830*/  SEL R15, R15, 0x63400000, !P0 ;  /* 0x634000000f0f7807 */ /* 0x000fca0004000000 */
[----:B------:R-:W-:Y:S02]  /*0840*/  IMAD.IADD R18, R12, 0x1, -R15 ;  /* 0x000000010c127824 */ /* 0x000fe400078e0a0f */
[----:B------:R-:W-:-:S03]  /*0850*/  IMAD.MOV.U32 R12, RZ, RZ, RZ ;  /* 0x000000ffff0c7224 */ /* 0x000fc600078e00ff */
[----:B------:R-:W-:-:S06]  /*0860*/  IADD3 R13, PT, PT, R18, 0x7fe00000, RZ ;  /* 0x7fe00000120d7810 */ /* 0x000fcc0007ffe0ff */
[----:B------:R-:W-:-:S10]  /*0870*/  DMUL R14, R16, R12 ;  /* 0x0000000c100e7228 */ /* 0x000fd40000000000 */
[----:B------:R-:W-:-:S13]  /*0880*/  FSETP.GTU.AND P0, PT, |R15|, 1.469367938527859385e-39, PT ;  /* 0x001000000f00780b */ /* 0x000fda0003f0c200 */
[----:B------:R-:W-:Y:S05]  /*0890*/  @P0 BRA `(.L_x_7) ;  /* 0x0000000000940947 */ /* 0x000fea0003800000 */
[----:B------:R-:W-:Y:S01]  /*08a0*/  DFMA R2, R16, -R4, R2 ;  /* 0x800000041002722b */ /* 0x000fe20000000002 */
[----:B------:R-:W-:-:S09]  /*08b0*/  IMAD.MOV.U32 R12, RZ, RZ, RZ ;  /* 0x000000ffff0c7224 */ /* 0x000fd200078e00ff */
[C---:B------:R-:W-:Y:S02]  /*08c0*/  FSETP.NEU.AND P0, PT, R3.reuse, RZ, PT ;  /* 0x000000ff0300720b */ /* 0x040fe40003f0d000 */
[----:B------:R-:W-:-:S04]  /*08d0*/  LOP3.LUT R11, R3, 0x80000000, R11, 0x48, !PT ;  /* 0x80000000030b7812 */ /* 0x000fc800078e480b */
[----:B------:R-:W-:-:S07]  /*08e0*/  LOP3.LUT R13, R11, R13, RZ, 0xfc, !PT ;  /* 0x0000000d0b0d7212 */ /* 0x000fce00078efcff */
[----:B------:R-:W-:Y:S05]  /*08f0*/  @!P0 BRA `(.L_x_7) ;  /* 0x00000000007c8947 */ /* 0x000fea0003800000 */
[----:B------:R-:W-:Y:S01]  /*0900*/  IMAD.MOV R3, RZ, RZ, -R18 ;  /* 0x000000ffff037224 */ /* 0x000fe200078e0a12 */
[----:B------:R-:W-:Y:S01]  /*0910*/  DMUL.RP R12, R16, R12 ;  /* 0x0000000c100c7228 */ /* 0x000fe20000008000 */
[----:B------:R-:W-:-:S06]  /*0920*/  IMAD.MOV.U32 R2, RZ, RZ, RZ ;  /* 0x000000ffff027224 */ /* 0x000fcc00078e00ff */
[----:B------:R-:W-:-:S03]  /*0930*/  DFMA R2, R14, -R2, R16 ;  /* 0x800000020e02722b */ /* 0x000fc60000000010 */
[----:B------:R-:W-:-:S03]  /*0940*/  LOP3.LUT R11, R13, R11, RZ, 0x3c, !PT ;  /* 0x0000000b0d0b7212 */ /* 0x000fc600078e3cff */
[----:B------:R-:W-:-:S04]  /*0950*/  IADD3 R2, PT, PT, -R18, -0x43300000, RZ ;  /* 0xbcd0000012027810 */ /* 0x000fc80007ffe1ff */
[----:B------:R-:W-:-:S04]  /*0960*/  FSETP.NEU.AND P0, PT, |R3|, R2, PT ;  /* 0x000000020300720b */ /* 0x000fc80003f0d200 */
[----:B------:R-:W-:Y:S02]  /*0970*/  FSEL R14, R12, R14, !P0 ;  /* 0x0000000e0c0e7208 */ /* 0x000fe40004000000 */
[----:B------:R-:W-:Y:S01]  /*0980*/  FSEL R15, R11, R15, !P0 ;  /* 0x0000000f0b0f7208 */ /* 0x000fe20004000000 */
[----:B------:R-:W-:Y:S06]  /*0990*/  BRA `(.L_x_7) ;  /* 0x0000000000547947 */ /* 0x000fec0003800000 */
.L_x_6:
[----:B------:R-:W-:-:S14]  /*09a0*/  DSETP.NAN.AND P0, PT, R12, R12, PT ;  /* 0x0000000c0c00722a */ /* 0x000fdc0003f08000 */
[----:B------:R-:W-:Y:S05]  /*09b0*/  @P0 BRA `(.L_x_8) ;  /* 0x0000000000440947 */ /* 0x000fea0003800000 */
[----:B------:R-:W-:-:S14]  /*09c0*/  DSETP.NAN.AND P0, PT, R10, R10, PT ;  /* 0x0000000a0a00722a */ /* 0x000fdc0003f08000 */
[----:B------:R-:W-:Y:S05]  /*09d0*/  @P0 BRA `(.L_x_9) ;  /* 0x0000000000300947 */ /* 0x000fea0003800000 */
[----:B------:R-:W-:Y:S01]  /*09e0*/  ISETP.NE.AND P0, PT, R22, R23, PT ;  /* 0x000000171600720c */ /* 0x000fe20003f05270 */
[----:B------:R-:W-:Y:S02]  /*09f0*/  IMAD.MOV.U32 R14, RZ, RZ, 0x0 ;  /* 0x00000000ff0e7424 */ /* 0x000fe400078e00ff */
[----:B------:R-:W-:-:S10]  /*0a00*/  IMAD.MOV.U32 R15, RZ, RZ, -0x80000 ;  /* 0xfff80000ff0f7424 */ /* 0x000fd400078e00ff */
[----:B------:R-:W-:Y:S05]  /*0a10*/  @!P0 BRA `(.L_x_7) ;  /* 0x0000000000348947 */ /* 0x000fea0003800000 */
[----:B------:R-:W-:Y:S02]  /*0a20*/  ISETP.NE.AND P0, PT, R22, 0x7ff00000, PT ;  /* 0x7ff000001600780c */ /* 0x000fe40003f05270 */
[----:B------:R-:W-:Y:S02]  /*0a30*/  LOP3.LUT R15, R13, 0x80000000, R11, 0x48, !PT ;  /* 0x800000000d0f7812 */ /* 0x000fe400078e480b */
[----:B------:R-:W-:-:S13]  /*0a40*/  ISETP.EQ.OR P0, PT, R23, RZ, !P0 ;  /* 0x000000ff1700720c */ /* 0x000fda0004702670 */
[----:B------:R-:W-:Y:S01]  /*0a50*/  @P0 LOP3.LUT R2, R15, 0x7ff00000, RZ, 0xfc, !PT ;  /* 0x7ff000000f020812 */ /* 0x000fe200078efcff */
[----:B------:R-:W-:Y:S02]  /*0a60*/  @!P0 IMAD.MOV.U32 R14, RZ, RZ, RZ ;  /* 0x000000ffff0e8224 */ /* 0x000fe400078e00ff */
[----:B------:R-:W-:Y:S01]  /*0a70*/  @P0 IMAD.MOV.U32 R14, RZ, RZ, RZ ;  /* 0x000000ffff0e0224 */ /* 0x000fe200078e00ff */
[----:B------:R-:W-:Y:S01]  /*0a80*/  @P0 MOV R15, R2 ;  /* 0x00000002000f0202 */ /* 0x000fe20000000f00 */
[----:B------:R-:W-:Y:S06]  /*0a90*/  BRA `(.L_x_7) ;  /* 0x0000000000147947 */ /* 0x000fec0003800000 */
.L_x_9:
[----:B------:R-:W-:Y:S01]  /*0aa0*/  LOP3.LUT R15, R11, 0x80000, RZ, 0xfc, !PT ;  /* 0x000800000b0f7812 */ /* 0x000fe200078efcff */
[----:B------:R-:W-:Y:S01]  /*0ab0*/  IMAD.MOV.U32 R14, RZ, RZ, R10 ;  /* 0x000000ffff0e7224 */ /* 0x000fe200078e000a */
[----:B------:R-:W-:Y:S06]  /*0ac0*/  BRA `(.L_x_7) ;  /* 0x0000000000087947 */ /* 0x000fec0003800000 */
.L_x_8:
[----:B------:R-:W-:Y:S01]  /*0ad0*/  LOP3.LUT R15, R13, 0x80000, RZ, 0xfc, !PT ;  /* 0x000800000d0f7812 */ /* 0x000fe200078efcff */
[----:B------:R-:W-:-:S07]  /*0ae0*/  IMAD.MOV.U32 R14, RZ, RZ, R12 ;  /* 0x000000ffff0e7224 */ /* 0x000fce00078e000c */
.L_x_7:
[----:B------:R-:W-:Y:S05]  /*0af0*/  BSYNC.RECONVERGENT B1 ;  /* 0x0000000000017941 */ /* 0x000fea0003800200 */
.L_x_5:
[----:B------:R-:W-:Y:S02]  /*0b00*/  IMAD.MOV.U32 R2, RZ, RZ, R0 ;  /* 0x000000ffff027224 */ /* 0x000fe400078e0000 */
[----:B------:R-:W-:Y:S02]  /*0b10*/  IMAD.MOV.U32 R3, RZ, RZ, 0x0 ;  /* 0x00000000ff037424 */ /* 0x000fe400078e00ff */
[----:B------:R-:W-:Y:S02]  /*0b20*/  IMAD.MOV.U32 R4, RZ, RZ, R14 ;  /* 0x000000ffff047224 */ /* 0x000fe400078e000e */
[----:B------:R-:W-:Y:S01]  /*0b30*/  IMAD.MOV.U32 R5, RZ, RZ, R15 ;  /* 0x000000ffff057224 */ /* 0x000fe200078e000f */
[----:B------:R-:W-:Y:S06]  /*0b40*/  RET.REL.NODEC R2 `(_Z11computeTempPdi) ;  /* 0xfffffff4022c7950 */ /* 0x000fec0003c3ffff */
.L_x_10:
[----:B------:R-:W-:-:S00]  /*0b50*/  BRA `(.L_x_10) ;  /* 0xfffffffc00fc7947 */ /* 0x000fc0000383ffff */
[----:B------:R-:W-:-:S00]  /*0b60*/  NOP ;  /* 0x0000000000007918 */ /* 0x000fc00000000000 */
        /* <DEDUP_REMOVED lines=9> */
.L_x_11:


//--------------------- .nv.shared.reserved.0     --------------------------
	.section	.nv.shared.reserved.0,"aw",@nobits
	.weak		__nv_reservedSMEM_offset_0_alias
	.size		__nv_reservedSMEM_offset_0_alias, 0, 64
	.other		__nv_reservedSMEM_offset_0_alias,@"STO_CUDA_RESERVED_SHARED STV_DEFAULT"
__nv_reservedSMEM_offset_0_alias:
	.zero		0
	.zero		64


//--------------------- .nv.constant0._Z11computeTempPdi --------------------------
	.section	.nv.constant0._Z11computeTempPdi,"a",@progbits
	.sectionflags	@""
	.align	4
.nv.constant0._Z11computeTempPdi:
	.zero		908


//--------------------- SYMBOLS --------------------------

	.type		.nv.reservedSmem.offset0,@object
	.size		.nv.reservedSmem.offset0,0x4
